//
// Generated by NVIDIA NVVM Compiler
//
// Compiler Build ID: CL-36424714
// Cuda compilation tools, release 13.0, V13.0.88
// Based on NVVM 20.0.0
//

.version 9.0
.target sm_100
.address_size 64

	// .globl	_Z15naive_transposePfS_i
// _ZZ16shared_transposePfS_iE1s has been demoted
// _ZZ23bank_conflict_transposePfS_iE1s has been demoted
.global .align 1 .b8 _ZN34_INTERNAL_4cac0498_4_k_cu_e01024334cuda3std3__45__cpo5beginE[1];
.global .align 1 .b8 _ZN34_INTERNAL_4cac0498_4_k_cu_e01024334cuda3std3__45__cpo3endE[1];
.global .align 1 .b8 _ZN34_INTERNAL_4cac0498_4_k_cu_e01024334cuda3std3__45__cpo6cbeginE[1];
.global .align 1 .b8 _ZN34_INTERNAL_4cac0498_4_k_cu_e01024334cuda3std3__45__cpo4cendE[1];
.global .align 1 .b8 _ZN34_INTERNAL_4cac0498_4_k_cu_e01024334cuda3std3__45__cpo6rbeginE[1];
.global .align 1 .b8 _ZN34_INTERNAL_4cac0498_4_k_cu_e01024334cuda3std3__45__cpo4rendE[1];
.global .align 1 .b8 _ZN34_INTERNAL_4cac0498_4_k_cu_e01024334cuda3std3__45__cpo7crbeginE[1];
.global .align 1 .b8 _ZN34_INTERNAL_4cac0498_4_k_cu_e01024334cuda3std3__45__cpo5crendE[1];
.global .align 1 .b8 _ZN34_INTERNAL_4cac0498_4_k_cu_e01024334cuda3std3__436_GLOBAL__N__4cac0498_4_k_cu_e01024336ignoreE[1];
.global .align 1 .b8 _ZN34_INTERNAL_4cac0498_4_k_cu_e01024334cuda3std3__419piecewise_constructE[1];
.global .align 1 .b8 _ZN34_INTERNAL_4cac0498_4_k_cu_e01024334cuda3std3__48in_placeE[1];
.global .align 1 .b8 _ZN34_INTERNAL_4cac0498_4_k_cu_e01024334cuda3std3__420unreachable_sentinelE[1];
.global .align 1 .b8 _ZN34_INTERNAL_4cac0498_4_k_cu_e01024334cuda3std3__47nulloptE[1];
.global .align 1 .b8 _ZN34_INTERNAL_4cac0498_4_k_cu_e01024334cuda3std3__48unexpectE[1];
.global .align 1 .b8 _ZN34_INTERNAL_4cac0498_4_k_cu_e01024334cuda3std6ranges3__45__cpo4swapE[1];
.global .align 1 .b8 _ZN34_INTERNAL_4cac0498_4_k_cu_e01024334cuda3std6ranges3__45__cpo9iter_moveE[1];
.global .align 1 .b8 _ZN34_INTERNAL_4cac0498_4_k_cu_e01024334cuda3std6ranges3__45__cpo5beginE[1];
.global .align 1 .b8 _ZN34_INTERNAL_4cac0498_4_k_cu_e01024334cuda3std6ranges3__45__cpo3endE[1];
.global .align 1 .b8 _ZN34_INTERNAL_4cac0498_4_k_cu_e01024334cuda3std6ranges3__45__cpo6cbeginE[1];
.global .align 1 .b8 _ZN34_INTERNAL_4cac0498_4_k_cu_e01024334cuda3std6ranges3__45__cpo4cendE[1];
.global .align 1 .b8 _ZN34_INTERNAL_4cac0498_4_k_cu_e01024334cuda3std6ranges3__45__cpo7advanceE[1];
.global .align 1 .b8 _ZN34_INTERNAL_4cac0498_4_k_cu_e01024334cuda3std6ranges3__45__cpo9iter_swapE[1];
.global .align 1 .b8 _ZN34_INTERNAL_4cac0498_4_k_cu_e01024334cuda3std6ranges3__45__cpo4nextE[1];
.global .align 1 .b8 _ZN34_INTERNAL_4cac0498_4_k_cu_e01024334cuda3std6ranges3__45__cpo4prevE[1];
.global .align 1 .b8 _ZN34_INTERNAL_4cac0498_4_k_cu_e01024334cuda3std6ranges3__45__cpo4dataE[1];
.global .align 1 .b8 _ZN34_INTERNAL_4cac0498_4_k_cu_e01024334cuda3std6ranges3__45__cpo5cdataE[1];
.global .align 1 .b8 _ZN34_INTERNAL_4cac0498_4_k_cu_e01024334cuda3std6ranges3__45__cpo4sizeE[1];
.global .align 1 .b8 _ZN34_INTERNAL_4cac0498_4_k_cu_e01024334cuda3std6ranges3__45__cpo5ssizeE[1];
.global .align 1 .b8 _ZN34_INTERNAL_4cac0498_4_k_cu_e01024334cuda3std6ranges3__45__cpo8distanceE[1];
.global .align 1 .b8 _ZN34_INTERNAL_4cac0498_4_k_cu_e01024336thrust24THRUST_300001_SM_1000_NS8cuda_cub3parE[1];
.global .align 1 .b8 _ZN34_INTERNAL_4cac0498_4_k_cu_e01024336thrust24THRUST_300001_SM_1000_NS8cuda_cub10par_nosyncE[1];
.global .align 1 .b8 _ZN34_INTERNAL_4cac0498_4_k_cu_e01024336thrust24THRUST_300001_SM_1000_NS6system6detail10sequential3seqE[1];
.global .align 1 .b8 _ZN34_INTERNAL_4cac0498_4_k_cu_e01024336thrust24THRUST_300001_SM_1000_NS12placeholders2_1E[1];
.global .align 1 .b8 _ZN34_INTERNAL_4cac0498_4_k_cu_e01024336thrust24THRUST_300001_SM_1000_NS12placeholders2_2E[1];
.global .align 1 .b8 _ZN34_INTERNAL_4cac0498_4_k_cu_e01024336thrust24THRUST_300001_SM_1000_NS12placeholders2_3E[1];
.global .align 1 .b8 _ZN34_INTERNAL_4cac0498_4_k_cu_e01024336thrust24THRUST_300001_SM_1000_NS12placeholders2_4E[1];
.global .align 1 .b8 _ZN34_INTERNAL_4cac0498_4_k_cu_e01024336thrust24THRUST_300001_SM_1000_NS12placeholders2_5E[1];
.global .align 1 .b8 _ZN34_INTERNAL_4cac0498_4_k_cu_e01024336thrust24THRUST_300001_SM_1000_NS12placeholders2_6E[1];
.global .align 1 .b8 _ZN34_INTERNAL_4cac0498_4_k_cu_e01024336thrust24THRUST_300001_SM_1000_NS12placeholders2_7E[1];
.global .align 1 .b8 _ZN34_INTERNAL_4cac0498_4_k_cu_e01024336thrust24THRUST_300001_SM_1000_NS12placeholders2_8E[1];
.global .align 1 .b8 _ZN34_INTERNAL_4cac0498_4_k_cu_e01024336thrust24THRUST_300001_SM_1000_NS12placeholders2_9E[1];
.global .align 1 .b8 _ZN34_INTERNAL_4cac0498_4_k_cu_e01024336thrust24THRUST_300001_SM_1000_NS12placeholders3_10E[1];
.global .align 1 .b8 _ZN34_INTERNAL_4cac0498_4_k_cu_e01024336thrust24THRUST_300001_SM_1000_NS3seqE[1];

.visible .entry _Z15naive_transposePfS_i(
	.param .u64 .ptr .align 1 _Z15naive_transposePfS_i_param_0,
	.param .u64 .ptr .align 1 _Z15naive_transposePfS_i_param_1,
	.param .u32 _Z15naive_transposePfS_i_param_2
)
{
	.reg .b32 	%r<12>;
	.reg .b32 	%f<2>;
	.reg .b64 	%rd<9>;

	ld.param.u64 	%rd1, [_Z15naive_transposePfS_i_param_0];
	ld.param.u64 	%rd2, [_Z15naive_transposePfS_i_param_1];
	ld.param.u32 	%r1, [_Z15naive_transposePfS_i_param_2];
	cvta.to.global.u64 	%rd3, %rd2;
	cvta.to.global.u64 	%rd4, %rd1;
	mov.u32 	%r2, %ctaid.x;
	mov.u32 	%r3, %ntid.x;
	mov.u32 	%r4, %tid.x;
	mad.lo.s32 	%r5, %r2, %r3, %r4;
	mov.u32 	%r6, %ctaid.y;
	mov.u32 	%r7, %ntid.y;
	mov.u32 	%r8, %tid.y;
	mad.lo.s32 	%r9, %r6, %r7, %r8;
	mad.lo.s32 	%r10, %r1, %r9, %r5;
	mul.wide.s32 	%rd5, %r10, 4;
	add.s64 	%rd6, %rd4, %rd5;
	ld.global.f32 	%f1, [%rd6];
	mad.lo.s32 	%r11, %r1, %r5, %r9;
	mul.wide.s32 	%rd7, %r11, 4;
	add.s64 	%rd8, %rd3, %rd7;
	st.global.f32 	[%rd8], %f1;
	ret;

}
	// .globl	_Z16shared_transposePfS_i
.visible .entry _Z16shared_transposePfS_i(
	.param .u64 .ptr .align 1 _Z16shared_transposePfS_i_param_0,
	.param .u64 .ptr .align 1 _Z16shared_transposePfS_i_param_1,
	.param .u32 _Z16shared_transposePfS_i_param_2
)
{
	.reg .b32 	%r<25>;
	.reg .b32 	%f<3>;
	.reg .b64 	%rd<9>;
	// demoted variable
	.shared .align 4 .b8 _ZZ16shared_transposePfS_iE1s[4096];
	ld.param.u64 	%rd1, [_Z16shared_transposePfS_i_param_0];
	ld.param.u64 	%rd2, [_Z16shared_transposePfS_i_param_1];
	ld.param.u32 	%r1, [_Z16shared_transposePfS_i_param_2];
	cvta.to.global.u64 	%rd3, %rd2;
	cvta.to.global.u64 	%rd4, %rd1;
	mov.u32 	%r2, %tid.x;
	mov.u32 	%r3, %tid.y;
	mov.u32 	%r4, %ctaid.x;
	mov.u32 	%r5, %ntid.x;
	mul.lo.s32 	%r6, %r4, %r5;
	add.s32 	%r7, %r6, %r2;
	mov.u32 	%r8, %ctaid.y;
	mov.u32 	%r9, %ntid.y;
	mul.lo.s32 	%r10, %r8, %r9;
	add.s32 	%r11, %r10, %r3;
	mad.lo.s32 	%r12, %r1, %r11, %r7;
	mul.wide.s32 	%rd5, %r12, 4;
	add.s64 	%rd6, %rd4, %rd5;
	ld.global.f32 	%f1, [%rd6];
	shl.b32 	%r13, %r3, 5;
	add.s32 	%r14, %r13, %r2;
	shl.b32 	%r15, %r14, 2;
	mov.u32 	%r16, _ZZ16shared_transposePfS_iE1s;
	add.s32 	%r17, %r16, %r15;
	st.shared.f32 	[%r17], %f1;
	bar.sync 	0;
	add.s32 	%r18, %r10, %r2;
	add.s32 	%r19, %r6, %r3;
	shl.b32 	%r20, %r2, 5;
	add.s32 	%r21, %r20, %r3;
	shl.b32 	%r22, %r21, 2;
	add.s32 	%r23, %r16, %r22;
	ld.shared.f32 	%f2, [%r23];
	mad.lo.s32 	%r24, %r1, %r19, %r18;
	mul.wide.s32 	%rd7, %r24, 4;
	add.s64 	%rd8, %rd3, %rd7;
	st.global.f32 	[%rd8], %f2;
	ret;

}
	// .globl	_Z23bank_conflict_transposePfS_i
.visible .entry _Z23bank_conflict_transposePfS_i(
	.param .u64 .ptr .align 1 _Z23bank_conflict_transposePfS_i_param_0,
	.param .u64 .ptr .align 1 _Z23bank_conflict_transposePfS_i_param_1,
	.param .u32 _Z23bank_conflict_transposePfS_i_param_2
)
{
	.reg .b32 	%r<26>;
	.reg .b32 	%f<3>;
	.reg .b64 	%rd<9>;
	// demoted variable
	.shared .align 4 .b8 _ZZ23bank_conflict_transposePfS_iE1s[4096];
	ld.param.u64 	%rd1, [_Z23bank_conflict_transposePfS_i_param_0];
	ld.param.u64 	%rd2, [_Z23bank_conflict_transposePfS_i_param_1];
	ld.param.u32 	%r1, [_Z23bank_conflict_transposePfS_i_param_2];
	cvta.to.global.u64 	%rd3, %rd2;
	cvta.to.global.u64 	%rd4, %rd1;
	mov.u32 	%r2, %tid.x;
	mov.u32 	%r3, %tid.y;
	mov.u32 	%r4, %ctaid.x;
	mov.u32 	%r5, %ntid.x;
	mul.lo.s32 	%r6, %r4, %r5;
	add.s32 	%r7, %r6, %r2;
	mov.u32 	%r8, %ctaid.y;
	mov.u32 	%r9, %ntid.y;
	mul.lo.s32 	%r10, %r8, %r9;
	add.s32 	%r11, %r10, %r3;
	mad.lo.s32 	%r12, %r1, %r11, %r7;
	mul.wide.s32 	%rd5, %r12, 4;
	add.s64 	%rd6, %rd4, %rd5;
	ld.global.f32 	%f1, [%rd6];
	add.s32 	%r13, %r3, %r2;
	shl.b32 	%r14, %r2, 7;
	shl.b32 	%r15, %r13, 2;
	and.b32  	%r16, %r15, 124;
	or.b32  	%r17, %r14, %r16;
	mov.u32 	%r18, _ZZ23bank_conflict_transposePfS_iE1s;
	add.s32 	%r19, %r18, %r17;
	st.shared.f32 	[%r19], %f1;
	bar.sync 	0;
	add.s32 	%r20, %r10, %r2;
	add.s32 	%r21, %r6, %r3;
	shl.b32 	%r22, %r3, 7;
	or.b32  	%r23, %r22, %r16;
	add.s32 	%r24, %r18, %r23;
	ld.shared.f32 	%f2, [%r24];
	mad.lo.s32 	%r25, %r1, %r21, %r20;
	mul.wide.s32 	%rd7, %r25, 4;
	add.s64 	%rd8, %rd3, %rd7;
	st.global.f32 	[%rd8], %f2;
	ret;

}
	// .globl	_ZN3cub18CUB_300001_SM_10006detail11EmptyKernelIvEEvv
.visible .entry _ZN3cub18CUB_300001_SM_10006detail11EmptyKernelIvEEvv()
{


	ret;

}


// ===== COMPILED SASS (sm_100) =====

	.target	sm_100

	.elftype	@"ET_EXEC"


//--------------------- .note.nv.tkinfo           --------------------------
	.section	.note.nv.tkinfo,"",@"SHT_NOTE"
	.sectionflags	@"SHF_NOTE_NV_TKINFO"
	.tkinfo
        /*0018*/ 	.word	0x00000002
        /*0030*/ 	.string	""
        /*0030*/ 	.string	"ptxas"
        /*0030*/ 	.string	"Cuda compilation tools, release 13.0, V13.0.88"
        /*0030*/ 	.string	"Build cuda_13.0.r13.0/compiler.36424714_0"
        /*0030*/ 	.string	"-arch sm_100 -m 64 "



//--------------------- .note.nv.cuinfo           --------------------------
	.section	.note.nv.cuinfo,"",@"SHT_NOTE"
	.sectionflags	@"SHF_NOTE_NV_CUINFO"
        /*0018*/ 	.short	0x0002
        /*001a*/ 	.short	0x0064
        /*001c*/ 	.short	0x0082
	.zero		2


//--------------------- .nv.info                  --------------------------
	.section	.nv.info,"",@"SHT_CUDA_INFO"
	.align	4


	//----- nvinfo : EIATTR_REGCOUNT
	.align		4
        /*0000*/ 	.byte	0x04, 0x2f
        /*0002*/ 	.short	(.L_44 - .L_43)
	.align		4
.L_43:
        /*0004*/ 	.word	index@(_Z15naive_transposePfS_i)
        /*0008*/ 	.word	0x0000000a


	//----- nvinfo : EIATTR_FRAME_SIZE
	.align		4
.L_44:
        /*000c*/ 	.byte	0x04, 0x11
        /*000e*/ 	.short	(.L_46 - .L_45)
	.align		4
.L_45:
        /*0010*/ 	.word	index@(_Z15naive_transposePfS_i)
        /*0014*/ 	.word	0x00000000


	//----- nvinfo : EIATTR_REGCOUNT
	.align		4
.L_46:
        /*0018*/ 	.byte	0x04, 0x2f
        /*001a*/ 	.short	(.L_48 - .L_47)
	.align		4
.L_47:
        /*001c*/ 	.word	index@(_Z16shared_transposePfS_i)
        /*0020*/ 	.word	0x0000000e


	//----- nvinfo : EIATTR_FRAME_SIZE
	.align		4
.L_48:
        /*0024*/ 	.byte	0x04, 0x11
        /*0026*/ 	.short	(.L_50 - .L_49)
	.align		4
.L_49:
        /*0028*/ 	.word	index@(_Z16shared_transposePfS_i)
        /*002c*/ 	.word	0x00000000


	//----- nvinfo : EIATTR_REGCOUNT
	.align		4
.L_50:
        /*0030*/ 	.byte	0x04, 0x2f
        /*0032*/ 	.short	(.L_52 - .L_51)
	.align		4
.L_51:
        /*0034*/ 	.word	index@(_Z23bank_conflict_transposePfS_i)
        /*0038*/ 	.word	0x0000000e


	//----- nvinfo : EIATTR_FRAME_SIZE
	.align		4
.L_52:
        /*003c*/ 	.byte	0x04, 0x11
        /*003e*/ 	.short	(.L_54 - .L_53)
	.align		4
.L_53:
        /*0040*/ 	.word	index@(_Z23bank_conflict_transposePfS_i)
        /*0044*/ 	.word	0x00000000


	//----- nvinfo : EIATTR_REGCOUNT
	.align		4
.L_54:
        /*0048*/ 	.byte	0x04, 0x2f
        /*004a*/ 	.short	(.L_56 - .L_55)
	.align		4
.L_55:
        /*004c*/ 	.word	index@(_ZN3cub18CUB_300001_SM_10006detail11EmptyKernelIvEEvv)
        /*0050*/ 	.word	0x00000004


	//----- nvinfo : EIATTR_FRAME_SIZE
	.align		4
.L_56:
        /*0054*/ 	.byte	0x04, 0x11
        /*0056*/ 	.short	(.L_58 - .L_57)
	.align		4
.L_57:
        /*0058*/ 	.word	index@(_ZN3cub18CUB_300001_SM_10006detail11EmptyKernelIvEEvv)
        /*005c*/ 	.word	0x00000000


	//----- nvinfo : EIATTR_MIN_STACK_SIZE
	.align		4
.L_58:
        /*0060*/ 	.byte	0x04, 0x12
        /*0062*/ 	.short	(.L_60 - .L_59)
	.align		4
.L_59:
        /*0064*/ 	.word	index@(_ZN3cub18CUB_300001_SM_10006detail11EmptyKernelIvEEvv)
        /*0068*/ 	.word	0x00000000


	//----- nvinfo : EIATTR_MIN_STACK_SIZE
	.align		4
.L_60:
        /*006c*/ 	.byte	0x04, 0x12
        /*006e*/ 	.short	(.L_62 - .L_61)
	.align		4
.L_61:
        /*0070*/ 	.word	index@(_Z23bank_conflict_transposePfS_i)
        /*0074*/ 	.word	0x00000000


	//----- nvinfo : EIATTR_MIN_STACK_SIZE
	.align		4
.L_62:
        /*0078*/ 	.byte	0x04, 0x12
        /*007a*/ 	.short	(.L_64 - .L_63)
	.align		4
.L_63:
        /*007c*/ 	.word	index@(_Z16shared_transposePfS_i)
        /*0080*/ 	.word	0x00000000


	//----- nvinfo : EIATTR_MIN_STACK_SIZE
	.align		4
.L_64:
        /*0084*/ 	.byte	0x04, 0x12
        /*0086*/ 	.short	(.L_66 - .L_65)
	.align		4
.L_65:
        /*0088*/ 	.word	index@(_Z15naive_transposePfS_i)
        /*008c*/ 	.word	0x00000000
.L_66:


//--------------------- .nv.compat                --------------------------
	.section	.nv.compat,"",@"SHT_CUDA_COMPAT_INFO"
	.align	4
        /*0000*/ 	.byte	0x02, 0x09, 0x00, 0x00, 0x02, 0x02, 0x01, 0x00, 0x02, 0x05, 0x05, 0x00, 0x03, 0x07, 0x01, 0x01
        /*0010*/ 	.byte	0x02, 0x03, 0x00, 0x00, 0x02, 0x06, 0x01, 0x00, 0x04, 0x0b, 0x08, 0x00, 0x09, 0x00, 0x00, 0x00
        /*0020*/ 	.byte	0x00, 0x00, 0x00, 0x00


//--------------------- .nv.info._ZN3cub18CUB_300001_SM_10006detail11EmptyKernelIvEEvv --------------------------
	.section	.nv.info._ZN3cub18CUB_300001_SM_10006detail11EmptyKernelIvEEvv,"",@"SHT_CUDA_INFO"
	.sectionflags	@""
	.align	4


	//----- nvinfo : EIATTR_CUDA_API_VERSION
	.align		4
        /*0000*/ 	.byte	0x04, 0x37
        /*0002*/ 	.short	(.L_68 - .L_67)
.L_67:
        /*0004*/ 	.word	0x00000082


	//----- nvinfo : EIATTR_SPARSE_MMA_MASK
	.align		4
.L_68:
        /*0008*/ 	.byte	0x03, 0x50
        /*000a*/ 	.short	0x0000


	//----- nvinfo : EIATTR_MAXREG_COUNT
	.align		4
        /*000c*/ 	.byte	0x03, 0x1b
        /*000e*/ 	.short	0x00ff


	//----- nvinfo : EIATTR_MERCURY_ISA_VERSION
	.align		4
        /*0010*/ 	.byte	0x03, 0x5f
        /*0012*/ 	.short	0x0101


	//----- nvinfo : EIATTR_VRC_CTA_INIT_COUNT
	.align		4
        /*0014*/ 	.byte	0x02, 0x4a
	.zero		1
	.zero		1


	//----- nvinfo : EIATTR_EXIT_INSTR_OFFSETS
	.align		4
        /*0018*/ 	.byte	0x04, 0x1c
        /*001a*/ 	.short	(.L_70 - .L_69)


	//   ....[0]....
.L_69:
        /*001c*/ 	.word	0x00000010


	//----- nvinfo : EIATTR_SW_WAR
	.align		4
.L_70:
        /*0020*/ 	.byte	0x04, 0x36
        /*0022*/ 	.short	(.L_72 - .L_71)
.L_71:
        /*0024*/ 	.word	0x00000008
.L_72:


//--------------------- .nv.info._Z23bank_conflict_transposePfS_i --------------------------
	.section	.nv.info._Z23bank_conflict_transposePfS_i,"",@"SHT_CUDA_INFO"
	.sectionflags	@""
	.align	4


	//----- nvinfo : EIATTR_CUDA_API_VERSION
	.align		4
        /*0000*/ 	.byte	0x04, 0x37
        /*0002*/ 	.short	(.L_74 - .L_73)
.L_73:
        /*0004*/ 	.word	0x00000082


	//----- nvinfo : EIATTR_KPARAM_INFO
	.align		4
.L_74:
        /*0008*/ 	.byte	0x04, 0x17
        /*000a*/ 	.short	(.L_76 - .L_75)
.L_75:
        /*000c*/ 	.word	0x00000000
        /*0010*/ 	.short	0x0002
        /*0012*/ 	.short	0x0010
        /*0014*/ 	.byte	0x00, 0xf0, 0x11, 0x00


	//----- nvinfo : EIATTR_KPARAM_INFO
	.align		4
.L_76:
        /*0018*/ 	.byte	0x04, 0x17
        /*001a*/ 	.short	(.L_78 - .L_77)
.L_77:
        /*001c*/ 	.word	0x00000000
        /*0020*/ 	.short	0x0001
        /*0022*/ 	.short	0x0008
        /*0024*/ 	.byte	0x00, 0xf5, 0x21, 0x00


	//----- nvinfo : EIATTR_KPARAM_INFO
	.align		4
.L_78:
        /*0028*/ 	.byte	0x04, 0x17
        /*002a*/ 	.short	(.L_80 - .L_79)
.L_79:
        /*002c*/ 	.word	0x00000000
        /*0030*/ 	.short	0x0000
        /*0032*/ 	.short	0x0000
        /*0034*/ 	.byte	0x00, 0xf5, 0x21, 0x00


	//----- nvinfo : EIATTR_SPARSE_MMA_MASK
	.align		4
.L_80:
        /*0038*/ 	.byte	0x03, 0x50
        /*003a*/ 	.short	0x0000


	//----- nvinfo : EIATTR_MAXREG_COUNT
	.align		4
        /*003c*/ 	.byte	0x03, 0x1b
        /*003e*/ 	.short	0x00ff


	//----- nvinfo : EIATTR_NUM_BARRIERS
	.align		4
        /*0040*/ 	.byte	0x02, 0x4c
        /*0042*/ 	.byte	0x01
	.zero		1


	//----- nvinfo : EIATTR_MERCURY_ISA_VERSION
	.align		4
        /*0044*/ 	.byte	0x03, 0x5f
        /*0046*/ 	.short	0x0101


	//----- nvinfo : EIATTR_VRC_CTA_INIT_COUNT
	.align		4
        /*0048*/ 	.byte	0x02, 0x4a
	.zero		1
	.zero		1


	//----- nvinfo : EIATTR_EXIT_INSTR_OFFSETS
	.align		4
        /*004c*/ 	.byte	0x04, 0x1c
        /*004e*/ 	.short	(.L_82 - .L_81)


	//   ....[0]....
.L_81:
        /*0050*/ 	.word	0x00000200


	//----- nvinfo : EIATTR_CBANK_PARAM_SIZE
	.align		4
.L_82:
        /*0054*/ 	.byte	0x03, 0x19
        /*0056*/ 	.short	0x0014


	//----- nvinfo : EIATTR_PARAM_CBANK
	.align		4
        /*0058*/ 	.byte	0x04, 0x0a
        /*005a*/ 	.short	(.L_84 - .L_83)
	.align		4
.L_83:
        /*005c*/ 	.word	index@(.nv.constant0._Z23bank_conflict_transposePfS_i)
        /*0060*/ 	.short	0x0380
        /*0062*/ 	.short	0x0014


	//----- nvinfo : EIATTR_SW_WAR
	.align		4
.L_84:
        /*0064*/ 	.byte	0x04, 0x36
        /*0066*/ 	.short	(.L_86 - .L_85)
.L_85:
        /*0068*/ 	.word	0x00000008
.L_86:


//--------------------- .nv.info._Z16shared_transposePfS_i --------------------------
	.section	.nv.info._Z16shared_transposePfS_i,"",@"SHT_CUDA_INFO"
	.sectionflags	@""
	.align	4


	//----- nvinfo : EIATTR_CUDA_API_VERSION
	.align		4
        /*0000*/ 	.byte	0x04, 0x37
        /*0002*/ 	.short	(.L_88 - .L_87)
.L_87:
        /*0004*/ 	.word	0x00000082


	//----- nvinfo : EIATTR_KPARAM_INFO
	.align		4
.L_88:
        /*0008*/ 	.byte	0x04, 0x17
        /*000a*/ 	.short	(.L_90 - .L_89)
.L_89:
        /*000c*/ 	.word	0x00000000
        /*0010*/ 	.short	0x0002
        /*0012*/ 	.short	0x0010
        /*0014*/ 	.byte	0x00, 0xf0, 0x11, 0x00


	//----- nvinfo : EIATTR_KPARAM_INFO
	.align		4
.L_90:
        /*0018*/ 	.byte	0x04, 0x17
        /*001a*/ 	.short	(.L_92 - .L_91)
.L_91:
        /*001c*/ 	.word	0x00000000
        /*0020*/ 	.short	0x0001
        /*0022*/ 	.short	0x0008
        /*0024*/ 	.byte	0x00, 0xf5, 0x21, 0x00


	//----- nvinfo : EIATTR_KPARAM_INFO
	.align		4
.L_92:
        /*0028*/ 	.byte	0x04, 0x17
        /*002a*/ 	.short	(.L_94 - .L_93)
.L_93:
        /*002c*/ 	.word	0x00000000
        /*0030*/ 	.short	0x0000
        /*0032*/ 	.short	0x0000
        /*0034*/ 	.byte	0x00, 0xf5, 0x21, 0x00


	//----- nvinfo : EIATTR_SPARSE_MMA_MASK
	.align		4
.L_94:
        /*0038*/ 	.byte	0x03, 0x50
        /*003a*/ 	.short	0x0000


	//----- nvinfo : EIATTR_MAXREG_COUNT
	.align		4
        /*003c*/ 	.byte	0x03, 0x1b
        /*003e*/ 	.short	0x00ff


	//----- nvinfo : EIATTR_NUM_BARRIERS
	.align		4
        /*0040*/ 	.byte	0x02, 0x4c
        /*0042*/ 	.byte	0x01
	.zero		1


	//----- nvinfo : EIATTR_MERCURY_ISA_VERSION
	.align		4
        /*0044*/ 	.byte	0x03, 0x5f
        /*0046*/ 	.short	0x0101


	//----- nvinfo : EIATTR_VRC_CTA_INIT_COUNT
	.align		4
        /*0048*/ 	.byte	0x02, 0x4a
	.zero		1
	.zero		1


	//----- nvinfo : EIATTR_EXIT_INSTR_OFFSETS
	.align		4
        /*004c*/ 	.byte	0x04, 0x1c
        /*004e*/ 	.short	(.L_96 - .L_95)


	//   ....[0]....
.L_95:
        /*0050*/ 	.word	0x000001f0


	//----- nvinfo : EIATTR_CBANK_PARAM_SIZE
	.align		4
.L_96:
        /*0054*/ 	.byte	0x03, 0x19
        /*0056*/ 	.short	0x0014


	//----- nvinfo : EIATTR_PARAM_CBANK
	.align		4
        /*0058*/ 	.byte	0x04, 0x0a
        /*005a*/ 	.short	(.L_98 - .L_97)
	.align		4
.L_97:
        /*005c*/ 	.word	index@(.nv.constant0._Z16shared_transposePfS_i)
        /*0060*/ 	.short	0x0380
        /*0062*/ 	.short	0x0014


	//----- nvinfo : EIATTR_SW_WAR
	.align		4
.L_98:
        /*0064*/ 	.byte	0x04, 0x36
        /*0066*/ 	.short	(.L_100 - .L_99)
.L_99:
        /*0068*/ 	.word	0x00000008
.L_100:


//--------------------- .nv.info._Z15naive_transposePfS_i --------------------------
	.section	.nv.info._Z15naive_transposePfS_i,"",@"SHT_CUDA_INFO"
	.sectionflags	@""
	.align	4


	//----- nvinfo : EIATTR_CUDA_API_VERSION
	.align		4
        /*0000*/ 	.byte	0x04, 0x37
        /*0002*/ 	.short	(.L_102 - .L_101)
.L_101:
        /*0004*/ 	.word	0x00000082


	//----- nvinfo : EIATTR_KPARAM_INFO
	.align		4
.L_102:
        /*0008*/ 	.byte	0x04, 0x17
        /*000a*/ 	.short	(.L_104 - .L_103)
.L_103:
        /*000c*/ 	.word	0x00000000
        /*0010*/ 	.short	0x0002
        /*0012*/ 	.short	0x0010
        /*0014*/ 	.byte	0x00, 0xf0, 0x11, 0x00


	//----- nvinfo : EIATTR_KPARAM_INFO
	.align		4
.L_104:
        /*0018*/ 	.byte	0x04, 0x17
        /*001a*/ 	.short	(.L_106 - .L_105)
.L_105:
        /*001c*/ 	.word	0x00000000
        /*0020*/ 	.short	0x0001
        /*0022*/ 	.short	0x0008
        /*0024*/ 	.byte	0x00, 0xf5, 0x21, 0x00


	//----- nvinfo : EIATTR_KPARAM_INFO
	.align		4
.L_106:
        /*0028*/ 	.byte	0x04, 0x17
        /*002a*/ 	.short	(.L_108 - .L_107)
.L_107:
        /*002c*/ 	.word	0x00000000
        /*0030*/ 	.short	0x0000
        /*0032*/ 	.short	0x0000
        /*0034*/ 	.byte	0x00, 0xf5, 0x21, 0x00


	//----- nvinfo : EIATTR_SPARSE_MMA_MASK
	.align		4
.L_108:
        /*0038*/ 	.byte	0x03, 0x50
        /*003a*/ 	.short	0x0000


	//----- nvinfo : EIATTR_MAXREG_COUNT
	.align		4
        /*003c*/ 	.byte	0x03, 0x1b
        /*003e*/ 	.short	0x00ff


	//----- nvinfo : EIATTR_MERCURY_ISA_VERSION
	.align		4
        /*0040*/ 	.byte	0x03, 0x5f
        /*0042*/ 	.short	0x0101


	//----- nvinfo : EIATTR_VRC_CTA_INIT_COUNT
	.align		4
        /*0044*/ 	.byte	0x02, 0x4a
	.zero		1
	.zero		1


	//----- nvinfo : EIATTR_EXIT_INSTR_OFFSETS
	.align		4
        /*0048*/ 	.byte	0x04, 0x1c
        /*004a*/ 	.short	(.L_110 - .L_109)


	//   ....[0]....
.L_109:
        /*004c*/ 	.word	0x00000130


	//----- nvinfo : EIATTR_CBANK_PARAM_SIZE
	.align		4
.L_110:
        /*0050*/ 	.byte	0x03, 0x19
        /*0052*/ 	.short	0x0014


	//----- nvinfo : EIATTR_PARAM_CBANK
	.align		4
        /*0054*/ 	.byte	0x04, 0x0a
        /*0056*/ 	.short	(.L_112 - .L_111)
	.align		4
.L_111:
        /*0058*/ 	.word	index@(.nv.constant0._Z15naive_transposePfS_i)
        /*005c*/ 	.short	0x0380
        /*005e*/ 	.short	0x0014


	//----- nvinfo : EIATTR_SW_WAR
	.align		4
.L_112:
        /*0060*/ 	.byte	0x04, 0x36
        /*0062*/ 	.short	(.L_114 - .L_113)
.L_113:
        /*0064*/ 	.word	0x00000008
.L_114:


//--------------------- .nv.callgraph             --------------------------
	.section	.nv.callgraph,"",@"SHT_CUDA_CALLGRAPH"
	.align	4
	.sectionentsize	8
	.align		4
        /*0000*/ 	.word	0x00000000
	.align		4
        /*0004*/ 	.word	0xffffffff
	.align		4
        /*0008*/ 	.word	0x00000000
	.align		4
        /*000c*/ 	.word	0xfffffffe
	.align		4
        /*0010*/ 	.word	0x00000000
	.align		4
        /*0014*/ 	.word	0xfffffffd
	.align		4
        /*0018*/ 	.word	0x00000000
	.align		4
        /*001c*/ 	.word	0xfffffffc


//--------------------- .nv.constant4             --------------------------
	.section	.nv.constant4,"a",@progbits
	.align	8
	.align		8
.nv.constant4:
        /*0000*/ 	.dword	_ZN34_INTERNAL_4cac0498_4_k_cu_e01024334cuda3std3__45__cpo5beginE
	.align		8
        /*0008*/ 	.dword	_ZN34_INTERNAL_4cac0498_4_k_cu_e01024334cuda3std3__45__cpo3endE
	.align		8
        /*0010*/ 	.dword	_ZN34_INTERNAL_4cac0498_4_k_cu_e01024334cuda3std3__45__cpo6cbeginE
	.align		8
        /*0018*/ 	.dword	_ZN34_INTERNAL_4cac0498_4_k_cu_e01024334cuda3std3__45__cpo4cendE
	.align		8
        /*0020*/ 	.dword	_ZN34_INTERNAL_4cac0498_4_k_cu_e01024334cuda3std3__45__cpo6rbeginE
	.align		8
        /*0028*/ 	.dword	_ZN34_INTERNAL_4cac0498_4_k_cu_e01024334cuda3std3__45__cpo4rendE
	.align		8
        /*0030*/ 	.dword	_ZN34_INTERNAL_4cac0498_4_k_cu_e01024334cuda3std3__45__cpo7crbeginE
	.align		8
        /*0038*/ 	.dword	_ZN34_INTERNAL_4cac0498_4_k_cu_e01024334cuda3std3__45__cpo5crendE
	.align		8
        /*0040*/ 	.dword	_ZN34_INTERNAL_4cac0498_4_k_cu_e01024334cuda3std3__436_GLOBAL__N__4cac0498_4_k_cu_e01024336ignoreE
	.align		8
        /*0048*/ 	.dword	_ZN34_INTERNAL_4cac0498_4_k_cu_e01024334cuda3std3__419piecewise_constructE
	.align		8
        /*0050*/ 	.dword	_ZN34_INTERNAL_4cac0498_4_k_cu_e01024334cuda3std3__48in_placeE
	.align		8
        /*0058*/ 	.dword	_ZN34_INTERNAL_4cac0498_4_k_cu_e01024334cuda3std3__420unreachable_sentinelE
	.align		8
        /*0060*/ 	.dword	_ZN34_INTERNAL_4cac0498_4_k_cu_e01024334cuda3std3__47nulloptE
	.align		8
        /*0068*/ 	.dword	_ZN34_INTERNAL_4cac0498_4_k_cu_e01024334cuda3std3__48unexpectE
	.align		8
        /*0070*/ 	.dword	_ZN34_INTERNAL_4cac0498_4_k_cu_e01024334cuda3std6ranges3__45__cpo4swapE
	.align		8
        /*0078*/ 	.dword	_ZN34_INTERNAL_4cac0498_4_k_cu_e01024334cuda3std6ranges3__45__cpo9iter_moveE
	.align		8
        /*0080*/ 	.dword	_ZN34_INTERNAL_4cac0498_4_k_cu_e01024334cuda3std6ranges3__45__cpo5beginE
	.align		8
        /*0088*/ 	.dword	_ZN34_INTERNAL_4cac0498_4_k_cu_e01024334cuda3std6ranges3__45__cpo3endE
	.align		8
        /*0090*/ 	.dword	_ZN34_INTERNAL_4cac0498_4_k_cu_e01024334cuda3std6ranges3__45__cpo6cbeginE
	.align		8
        /*0098*/ 	.dword	_ZN34_INTERNAL_4cac0498_4_k_cu_e01024334cuda3std6ranges3__45__cpo4cendE
	.align		8
        /*00a0*/ 	.dword	_ZN34_INTERNAL_4cac0498_4_k_cu_e01024334cuda3std6ranges3__45__cpo7advanceE
	.align		8
        /*00a8*/ 	.dword	_ZN34_INTERNAL_4cac0498_4_k_cu_e01024334cuda3std6ranges3__45__cpo9iter_swapE
	.align		8
        /*00b0*/ 	.dword	_ZN34_INTERNAL_4cac0498_4_k_cu_e01024334cuda3std6ranges3__45__cpo4nextE
	.align		8
        /*00b8*/ 	.dword	_ZN34_INTERNAL_4cac0498_4_k_cu_e01024334cuda3std6ranges3__45__cpo4prevE
	.align		8
        /*00c0*/ 	.dword	_ZN34_INTERNAL_4cac0498_4_k_cu_e01024334cuda3std6ranges3__45__cpo4dataE
	.align		8
        /*00c8*/ 	.dword	_ZN34_INTERNAL_4cac0498_4_k_cu_e01024334cuda3std6ranges3__45__cpo5cdataE
	.align		8
        /*00d0*/ 	.dword	_ZN34_INTERNAL_4cac0498_4_k_cu_e01024334cuda3std6ranges3__45__cpo4sizeE
	.align		8
        /*00d8*/ 	.dword	_ZN34_INTERNAL_4cac0498_4_k_cu_e01024334cuda3std6ranges3__45__cpo5ssizeE
	.align		8
        /*00e0*/ 	.dword	_ZN34_INTERNAL_4cac0498_4_k_cu_e01024334cuda3std6ranges3__45__cpo8distanceE
	.align		8
        /*00e8*/ 	.dword	_ZN34_INTERNAL_4cac0498_4_k_cu_e01024336thrust24THRUST_300001_SM_1000_NS8cuda_cub3parE
	.align		8
        /*00f0*/ 	.dword	_ZN34_INTERNAL_4cac0498_4_k_cu_e01024336thrust24THRUST_300001_SM_1000_NS8cuda_cub10par_nosyncE
	.align		8
        /*00f8*/ 	.dword	_ZN34_INTERNAL_4cac0498_4_k_cu_e01024336thrust24THRUST_300001_SM_1000_NS6system6detail10sequential3seqE
	.align		8
        /*0100*/ 	.dword	_ZN34_INTERNAL_4cac0498_4_k_cu_e01024336thrust24THRUST_300001_SM_1000_NS12placeholders2_1E
	.align		8
        /*0108*/ 	.dword	_ZN34_INTERNAL_4cac0498_4_k_cu_e01024336thrust24THRUST_300001_SM_1000_NS12placeholders2_2E
	.align		8
        /*0110*/ 	.dword	_ZN34_INTERNAL_4cac0498_4_k_cu_e01024336thrust24THRUST_300001_SM_1000_NS12placeholders2_3E
	.align		8
        /*0118*/ 	.dword	_ZN34_INTERNAL_4cac0498_4_k_cu_e01024336thrust24THRUST_300001_SM_1000_NS12placeholders2_4E
	.align		8
        /*0120*/ 	.dword	_ZN34_INTERNAL_4cac0498_4_k_cu_e01024336thrust24THRUST_300001_SM_1000_NS12placeholders2_5E
	.align		8
        /*0128*/ 	.dword	_ZN34_INTERNAL_4cac0498_4_k_cu_e01024336thrust24THRUST_300001_SM_1000_NS12placeholders2_6E
	.align		8
        /*0130*/ 	.dword	_ZN34_INTERNAL_4cac0498_4_k_cu_e01024336thrust24THRUST_300001_SM_1000_NS12placeholders2_7E
	.align		8
        /*0138*/ 	.dword	_ZN34_INTERNAL_4cac0498_4_k_cu_e01024336thrust24THRUST_300001_SM_1000_NS12placeholders2_8E
	.align		8
        /*0140*/ 	.dword	_ZN34_INTERNAL_4cac0498_4_k_cu_e01024336thrust24THRUST_300001_SM_1000_NS12placeholders2_9E
	.align		8
        /*0148*/ 	.dword	_ZN34_INTERNAL_4cac0498_4_k_cu_e01024336thrust24THRUST_300001_SM_1000_NS12placeholders3_10E
	.align		8
        /*0150*/ 	.dword	_ZN34_INTERNAL_4cac0498_4_k_cu_e01024336thrust24THRUST_300001_SM_1000_NS3seqE


//--------------------- .text._ZN3cub18CUB_300001_SM_10006detail11EmptyKernelIvEEvv --------------------------
	.section	.text._ZN3cub18CUB_300001_SM_10006detail11EmptyKernelIvEEvv,"ax",@progbits
	.align	128
        .global         _ZN3cub18CUB_300001_SM_10006detail11EmptyKernelIvEEvv
        .type           _ZN3cub18CUB_300001_SM_10006detail11EmptyKernelIvEEvv,@function
        .size           _ZN3cub18CUB_300001_SM_10006detail11EmptyKernelIvEEvv,(.L_x_4 - _ZN3cub18CUB_300001_SM_10006detail11EmptyKernelIvEEvv)
        .other          _ZN3cub18CUB_300001_SM_10006detail11EmptyKernelIvEEvv,@"STO_CUDA_ENTRY STV_DEFAULT"
_ZN3cub18CUB_300001_SM_10006detail11EmptyKernelIvEEvv:
.text._ZN3cub18CUB_300001_SM_10006detail11EmptyKernelIvEEvv:
[----:B------:R-:W-:Y:S01]  /*0000*/  LDC R1, c[0x0][0x37c] ;  /* 0x0000df00ff017b82 */ /* 0x000fe20000000800 */
[----:B------:R-:W-:Y:S05]  /*0010*/  EXIT ;  /* 0x000000000000794d */ /* 0x000fea0003800000 */
.L_x_0:
[----:B------:R-:W-:-:S00]  /*0020*/  BRA `(.L_x_0) ;  /* 0xfffffffc00fc7947 */ /* 0x000fc0000383ffff */
[----:B------:R-:W-:-:S00]  /*0030*/  NOP ;  /* 0x0000000000007918 */ /* 0x000fc00000000000 */
        /* <DEDUP_REMOVED lines=12> */
.L_x_4:


//--------------------- .text._Z23bank_conflict_transposePfS_i --------------------------
	.section	.text._Z23bank_conflict_transposePfS_i,"ax",@progbits
	.align	128
        .global         _Z23bank_conflict_transposePfS_i
        .type           _Z23bank_conflict_transposePfS_i,@function
        .size           _Z23bank_conflict_transposePfS_i,(.L_x_5 - _Z23bank_conflict_transposePfS_i)
        .other          _Z23bank_conflict_transposePfS_i,@"STO_CUDA_ENTRY STV_DEFAULT"
_Z23bank_conflict_transposePfS_i:
.text._Z23bank_conflict_transposePfS_i:
[----:B------:R-:W-:Y:S01]  /*0000*/  LDC R1, c[0x0][0x37c] ;  /* 0x0000df00ff017b82 */ /* 0x000fe20000000800 */
[----:B------:R-:W0:Y:S07]  /*0010*/  S2R R11, SR_TID.X ;  /* 0x00000000000b7919 */ /* 0x000e2e0000002100 */
[----:B------:R-:W0:Y:S01]  /*0020*/  LDC R8, c[0x0][0x360] ;  /* 0x0000d800ff087b82 */ /* 0x000e220000000800 */
[----:B------:R-:W1:Y:S01]  /*0030*/  LDCU UR10, c[0x0][0x390] ;  /* 0x00007200ff0a77ac */ /* 0x000e620008000800 */
[----:B------:R-:W2:Y:S01]  /*0040*/  S2R R7, SR_TID.Y ;  /* 0x0000000000077919 */ /* 0x000ea20000002200 */
[----:B------:R-:W3:Y:S05]  /*0050*/  LDCU.64 UR6, c[0x0][0x358] ;  /* 0x00006b00ff0677ac */ /* 0x000eea0008000a00 */
[----:B------:R-:W0:Y:S08]  /*0060*/  S2UR UR8, SR_CTAID.X ;  /* 0x00000000000879c3 */ /* 0x000e300000002500 */
[----:B------:R-:W2:Y:S08]  /*0070*/  S2UR UR9, SR_CTAID.Y ;  /* 0x00000000000979c3 */ /* 0x000eb00000002600 */
[----:B------:R-:W2:Y:S08]  /*0080*/  LDC R10, c[0x0][0x364] ;  /* 0x0000d900ff0a7b82 */ /* 0x000eb00000000800 */
[----:B------:R-:W4:Y:S01]  /*0090*/  LDC.64 R2, c[0x0][0x380] ;  /* 0x0000e000ff027b82 */ /* 0x000f220000000a00 */
[----:B0-----:R-:W-:-:S02]  /*00a0*/  IMAD R0, R8, UR8, R11 ;  /* 0x0000000808007c24 */ /* 0x001fc4000f8e020b */
[----:B--2---:R-:W-:-:S04]  /*00b0*/  IMAD R5, R10, UR9, R7 ;  /* 0x000000090a057c24 */ /* 0x004fc8000f8e0207 */
[----:B-1----:R-:W-:-:S04]  /*00c0*/  IMAD R5, R5, UR10, R0 ;  /* 0x0000000a05057c24 */ /* 0x002fc8000f8e0200 */
[----:B----4-:R-:W-:-:S05]  /*00d0*/  IMAD.WIDE R2, R5, 0x4, R2 ;  /* 0x0000000405027825 */ /* 0x010fca00078e0202 */
[----:B---3--:R0:W2:Y:S01]  /*00e0*/  LDG.E R0, desc[UR6][R2.64] ;  /* 0x0000000602007981 */ /* 0x0080a2000c1e1900 */
[----:B------:R-:W1:Y:S01]  /*00f0*/  S2UR UR5, SR_CgaCtaId ;  /* 0x00000000000579c3 */ /* 0x000e620000008800 */
[----:B------:R-:W-:Y:S01]  /*0100*/  IADD3 R4, PT, PT, R11, R7, RZ ;  /* 0x000000070b047210 */ /* 0x000fe20007ffe0ff */
[----:B------:R-:W-:-:S03]  /*0110*/  UMOV UR4, 0x400 ;  /* 0x0000040000047882 */ /* 0x000fc60000000000 */
[----:B------:R-:W-:-:S04]  /*0120*/  SHF.L.U32 R4, R4, 0x2, RZ ;  /* 0x0000000204047819 */ /* 0x000fc800000006ff */
[----:B------:R-:W-:Y:S01]  /*0130*/  LOP3.LUT R4, R4, 0x7c, RZ, 0xc0, !PT ;  /* 0x0000007c04047812 */ /* 0x000fe200078ec0ff */
[----:B0-----:R-:W0:Y:S03]  /*0140*/  LDC.64 R2, c[0x0][0x388] ;  /* 0x0000e200ff027b82 */ /* 0x001e260000000a00 */
[-C--:B------:R-:W-:Y:S02]  /*0150*/  LEA R5, R11, R4.reuse, 0x7 ;  /* 0x000000040b057211 */ /* 0x080fe400078e38ff */
[----:B------:R-:W-:Y:S01]  /*0160*/  LEA R6, R7, R4, 0x7 ;  /* 0x0000000407067211 */ /* 0x000fe200078e38ff */
[----:B------:R-:W-:Y:S02]  /*0170*/  IMAD R7, R8, UR8, R7 ;  /* 0x0000000808077c24 */ /* 0x000fe4000f8e0207 */
[----:B------:R-:W-:-:S04]  /*0180*/  IMAD R4, R10, UR9, R11 ;  /* 0x000000090a047c24 */ /* 0x000fc8000f8e020b */
[----:B------:R-:W-:Y:S01]  /*0190*/  IMAD R7, R7, UR10, R4 ;  /* 0x0000000a07077c24 */ /* 0x000fe2000f8e0204 */
[----:B-1----:R-:W-:-:S03]  /*01a0*/  ULEA UR4, UR5, UR4, 0x18 ;  /* 0x0000000405047291 */ /* 0x002fc6000f8ec0ff */
[----:B0-----:R-:W-:-:S06]  /*01b0*/  IMAD.WIDE R2, R7, 0x4, R2 ;  /* 0x0000000407027825 */ /* 0x001fcc00078e0202 */
[----:B--2---:R-:W-:Y:S01]  /*01c0*/  STS [R5+UR4], R0 ;  /* 0x0000000005007988 */ /* 0x004fe20008000804 */
[----:B------:R-:W-:Y:S06]  /*01d0*/  BAR.SYNC.DEFER_BLOCKING 0x0 ;  /* 0x0000000000007b1d */ /* 0x000fec0000010000 */
[----:B------:R-:W0:Y:S04]  /*01e0*/  LDS R9, [R6+UR4] ;  /* 0x0000000406097984 */ /* 0x000e280008000800 */
[----:B0-----:R-:W-:Y:S01]  /*01f0*/  STG.E desc[UR6][R2.64], R9 ;  /* 0x0000000902007986 */ /* 0x001fe2000c101906 */
[----:B------:R-:W-:Y:S05]  /*0200*/  EXIT ;  /* 0x000000000000794d */ /* 0x000fea0003800000 */
.L_x_1:
        /* <DEDUP_REMOVED lines=15> */
.L_x_5:


//--------------------- .text._Z16shared_transposePfS_i --------------------------
	.section	.text._Z16shared_transposePfS_i,"ax",@progbits
	.align	128
        .global         _Z16shared_transposePfS_i
        .type           _Z16shared_transposePfS_i,@function
        .size           _Z16shared_transposePfS_i,(.L_x_6 - _Z16shared_transposePfS_i)
        .other          _Z16shared_transposePfS_i,@"STO_CUDA_ENTRY STV_DEFAULT"
_Z16shared_transposePfS_i:
.text._Z16shared_transposePfS_i:
        /* <DEDUP_REMOVED lines=16> */
[----:B------:R-:W-:Y:S01]  /*0100*/  UMOV UR4, 0x400 ;  /* 0x0000040000047882 */ /* 0x000fe20000000000 */
[----:B------:R-:W-:Y:S02]  /*0110*/  LEA R4, R7, R8, 0x5 ;  /* 0x0000000807047211 */ /* 0x000fe400078e28ff */
[----:B------:R-:W-:Y:S01]  /*0120*/  LEA R6, R8, R7, 0x5 ;  /* 0x0000000708067211 */ /* 0x000fe200078e28ff */
[----:B------:R-:W-:-:S03]  /*0130*/  IMAD R7, R10, UR8, R7 ;  /* 0x000000080a077c24 */ /* 0x000fc6000f8e0207 */
[----:B0-----:R-:W0:Y:S01]  /*0140*/  LDC.64 R2, c[0x0][0x388] ;  /* 0x0000e200ff027b82 */ /* 0x001e220000000a00 */
[----:B-1----:R-:W-:-:S06]  /*0150*/  ULEA UR4, UR5, UR4, 0x18 ;  /* 0x0000000405047291 */ /* 0x002fcc000f8ec0ff */
[----:B------:R-:W-:Y:S01]  /*0160*/  LEA R5, R4, UR4, 0x2 ;  /* 0x0000000404057c11 */ /* 0x000fe2000f8e10ff */
[----:B------:R-:W-:Y:S01]  /*0170*/  IMAD R4, R11, UR9, R8 ;  /* 0x000000090b047c24 */ /* 0x000fe2000f8e0208 */
[----:B------:R-:W-:-:S03]  /*0180*/  LEA R6, R6, UR4, 0x2 ;  /* 0x0000000406067c11 */ /* 0x000fc6000f8e10ff */
[----:B------:R-:W-:-:S04]  /*0190*/  IMAD R7, R7, UR10, R4 ;  /* 0x0000000a07077c24 */ /* 0x000fc8000f8e0204 */
[----:B0-----:R-:W-:Y:S01]  /*01a0*/  IMAD.WIDE R2, R7, 0x4, R2 ;  /* 0x0000000407027825 */ /* 0x001fe200078e0202 */
[----:B--2---:R-:W-:Y:S01]  /*01b0*/  STS [R5], R0 ;  /* 0x0000000005007388 */ /* 0x004fe20000000800 */
[----:B------:R-:W-:Y:S06]  /*01c0*/  BAR.SYNC.DEFER_BLOCKING 0x0 ;  /* 0x0000000000007b1d */ /* 0x000fec0000010000 */
[----:B------:R-:W0:Y:S04]  /*01d0*/  LDS R9, [R6] ;  /* 0x0000000006097984 */ /* 0x000e280000000800 */
[----:B0-----:R-:W-:Y:S01]  /*01e0*/  STG.E desc[UR6][R2.64], R9 ;  /* 0x0000000902007986 */ /* 0x001fe2000c101906 */
[----:B------:R-:W-:Y:S05]  /*01f0*/  EXIT ;  /* 0x000000000000794d */ /* 0x000fea0003800000 */
.L_x_2:
        /* <DEDUP_REMOVED lines=16> */
.L_x_6:


//--------------------- .text._Z15naive_transposePfS_i --------------------------
	.section	.text._Z15naive_transposePfS_i,"ax",@progbits
	.align	128
        .global         _Z15naive_transposePfS_i
        .type           _Z15naive_transposePfS_i,@function
        .size           _Z15naive_transposePfS_i,(.L_x_7 - _Z15naive_transposePfS_i)
        .other          _Z15naive_transposePfS_i,@"STO_CUDA_ENTRY STV_DEFAULT"
_Z15naive_transposePfS_i:
.text._Z15naive_transposePfS_i:
        /* <DEDUP_REMOVED lines=13> */
[----:B----4-:R-:W-:Y:S02]  /*00d0*/  IMAD.WIDE R2, R5, 0x4, R2 ;  /* 0x0000000405027825 */ /* 0x010fe400078e0202 */
[----:B------:R-:W0:Y:S04]  /*00e0*/  LDC.64 R4, c[0x0][0x388] ;  /* 0x0000e200ff047b82 */ /* 0x000e280000000a00 */
[----:B---3--:R-:W2:Y:S01]  /*00f0*/  LDG.E R3, desc[UR4][R2.64] ;  /* 0x0000000402037981 */ /* 0x008ea2000c1e1900 */
[----:B------:R-:W-:-:S04]  /*0100*/  IMAD R7, R0, UR8, R7 ;  /* 0x0000000800077c24 */ /* 0x000fc8000f8e0207 */
[----:B0-----:R-:W-:-:S05]  /*0110*/  IMAD.WIDE R4, R7, 0x4, R4 ;  /* 0x0000000407047825 */ /* 0x001fca00078e0204 */
[----:B--2---:R-:W-:Y:S01]  /*0120*/  STG.E desc[UR4][R4.64], R3 ;  /* 0x0000000304007986 */ /* 0x004fe2000c101904 */
[----:B------:R-:W-:Y:S05]  /*0130*/  EXIT ;  /* 0x000000000000794d */ /* 0x000fea0003800000 */
.L_x_3:
        /* <DEDUP_REMOVED lines=12> */
.L_x_7:


//--------------------- .nv.shared.reserved.0     --------------------------
	.section	.nv.shared.reserved.0,"aw",@nobits
	.weak		__nv_reservedSMEM_offset_0_alias
	.size		__nv_reservedSMEM_offset_0_alias, 0, 64
	.other		__nv_reservedSMEM_offset_0_alias,@"STO_CUDA_RESERVED_SHARED STV_DEFAULT"
__nv_reservedSMEM_offset_0_alias:
	.zero		0
	.zero		64


//--------------------- .nv.global                --------------------------
	.section	.nv.global,"aw",@nobits
.nv.global:
	.type		_ZN34_INTERNAL_4cac0498_4_k_cu_e01024336thrust24THRUST_300001_SM_1000_NS3seqE,@object
	.size		_ZN34_INTERNAL_4cac0498_4_k_cu_e01024336thrust24THRUST_300001_SM_1000_NS3seqE,(_ZN34_INTERNAL_4cac0498_4_k_cu_e01024334cuda3std3__48in_placeE - _ZN34_INTERNAL_4cac0498_4_k_cu_e01024336thrust24THRUST_300001_SM_1000_NS3seqE)
_ZN34_INTERNAL_4cac0498_4_k_cu_e01024336thrust24THRUST_300001_SM_1000_NS3seqE:
	.zero		1
	.type		_ZN34_INTERNAL_4cac0498_4_k_cu_e01024334cuda3std3__48in_placeE,@object
	.size		_ZN34_INTERNAL_4cac0498_4_k_cu_e01024334cuda3std3__48in_placeE,(_ZN34_INTERNAL_4cac0498_4_k_cu_e01024334cuda3std6ranges3__45__cpo4sizeE - _ZN34_INTERNAL_4cac0498_4_k_cu_e01024334cuda3std3__48in_placeE)
_ZN34_INTERNAL_4cac0498_4_k_cu_e01024334cuda3std3__48in_placeE:
	.zero		1
	.type		_ZN34_INTERNAL_4cac0498_4_k_cu_e01024334cuda3std6ranges3__45__cpo4sizeE,@object
	.size		_ZN34_INTERNAL_4cac0498_4_k_cu_e01024334cuda3std6ranges3__45__cpo4sizeE,(_ZN34_INTERNAL_4cac0498_4_k_cu_e01024336thrust24THRUST_300001_SM_1000_NS12placeholders2_3E - _ZN34_INTERNAL_4cac0498_4_k_cu_e01024334cuda3std6ranges3__45__cpo4sizeE)
_ZN34_INTERNAL_4cac0498_4_k_cu_e01024334cuda3std6ranges3__45__cpo4sizeE:
	.zero		1
	.type		_ZN34_INTERNAL_4cac0498_4_k_cu_e01024336thrust24THRUST_300001_SM_1000_NS12placeholders2_3E,@object
	.size		_ZN34_INTERNAL_4cac0498_4_k_cu_e01024336thrust24THRUST_300001_SM_1000_NS12placeholders2_3E,(_ZN34_INTERNAL_4cac0498_4_k_cu_e01024334cuda3std3__45__cpo6cbeginE - _ZN34_INTERNAL_4cac0498_4_k_cu_e01024336thrust24THRUST_300001_SM_1000_NS12placeholders2_3E)
_ZN34_INTERNAL_4cac0498_4_k_cu_e01024336thrust24THRUST_300001_SM_1000_NS12placeholders2_3E:
	.zero		1
	.type		_ZN34_INTERNAL_4cac0498_4_k_cu_e01024334cuda3std3__45__cpo6cbeginE,@object
	.size		_ZN34_INTERNAL_4cac0498_4_k_cu_e01024334cuda3std3__45__cpo6cbeginE,(_ZN34_INTERNAL_4cac0498_4_k_cu_e01024334cuda3std6ranges3__45__cpo6cbeginE - _ZN34_INTERNAL_4cac0498_4_k_cu_e01024334cuda3std3__45__cpo6cbeginE)
_ZN34_INTERNAL_4cac0498_4_k_cu_e01024334cuda3std3__45__cpo6cbeginE:
	.zero		1
	.type		_ZN34_INTERNAL_4cac0498_4_k_cu_e01024334cuda3std6ranges3__45__cpo6cbeginE,@object
	.size		_ZN34_INTERNAL_4cac0498_4_k_cu_e01024334cuda3std6ranges3__45__cpo6cbeginE,(_ZN34_INTERNAL_4cac0498_4_k_cu_e01024336thrust24THRUST_300001_SM_1000_NS12placeholders2_7E - _ZN34_INTERNAL_4cac0498_4_k_cu_e01024334cuda3std6ranges3__45__cpo6cbeginE)
_ZN34_INTERNAL_4cac0498_4_k_cu_e01024334cuda3std6ranges3__45__cpo6cbeginE:
	.zero		1
	.type		_ZN34_INTERNAL_4cac0498_4_k_cu_e01024336thrust24THRUST_300001_SM_1000_NS12placeholders2_7E,@object
	.size		_ZN34_INTERNAL_4cac0498_4_k_cu_e01024336thrust24THRUST_300001_SM_1000_NS12placeholders2_7E,(_ZN34_INTERNAL_4cac0498_4_k_cu_e01024334cuda3std3__45__cpo7crbeginE - _ZN34_INTERNAL_4cac0498_4_k_cu_e01024336thrust24THRUST_300001_SM_1000_NS12placeholders2_7E)
_ZN34_INTERNAL_4cac0498_4_k_cu_e01024336thrust24THRUST_300001_SM_1000_NS12placeholders2_7E:
	.zero		1
	.type		_ZN34_INTERNAL_4cac0498_4_k_cu_e01024334cuda3std3__45__cpo7crbeginE,@object
	.size		_ZN34_INTERNAL_4cac0498_4_k_cu_e01024334cuda3std3__45__cpo7crbeginE,(_ZN34_INTERNAL_4cac0498_4_k_cu_e01024334cuda3std6ranges3__45__cpo4nextE - _ZN34_INTERNAL_4cac0498_4_k_cu_e01024334cuda3std3__45__cpo7crbeginE)
_ZN34_INTERNAL_4cac0498_4_k_cu_e01024334cuda3std3__45__cpo7crbeginE:
	.zero		1
	.type		_ZN34_INTERNAL_4cac0498_4_k_cu_e01024334cuda3std6ranges3__45__cpo4nextE,@object
	.size		_ZN34_INTERNAL_4cac0498_4_k_cu_e01024334cuda3std6ranges3__45__cpo4nextE,(_ZN34_INTERNAL_4cac0498_4_k_cu_e01024334cuda3std6ranges3__45__cpo4swapE - _ZN34_INTERNAL_4cac0498_4_k_cu_e01024334cuda3std6ranges3__45__cpo4nextE)
_ZN34_INTERNAL_4cac0498_4_k_cu_e01024334cuda3std6ranges3__45__cpo4nextE:
	.zero		1
	.type		_ZN34_INTERNAL_4cac0498_4_k_cu_e01024334cuda3std6ranges3__45__cpo4swapE,@object
	.size		_ZN34_INTERNAL_4cac0498_4_k_cu_e01024334cuda3std6ranges3__45__cpo4swapE,(_ZN34_INTERNAL_4cac0498_4_k_cu_e01024336thrust24THRUST_300001_SM_1000_NS8cuda_cub10par_nosyncE - _ZN34_INTERNAL_4cac0498_4_k_cu_e01024334cuda3std6ranges3__45__cpo4swapE)
_ZN34_INTERNAL_4cac0498_4_k_cu_e01024334cuda3std6ranges3__45__cpo4swapE:
	.zero		1
	.type		_ZN34_INTERNAL_4cac0498_4_k_cu_e01024336thrust24THRUST_300001_SM_1000_NS8cuda_cub10par_nosyncE,@object
	.size		_ZN34_INTERNAL_4cac0498_4_k_cu_e01024336thrust24THRUST_300001_SM_1000_NS8cuda_cub10par_nosyncE,(_ZN34_INTERNAL_4cac0498_4_k_cu_e01024336thrust24THRUST_300001_SM_1000_NS12placeholders2_9E - _ZN34_INTERNAL_4cac0498_4_k_cu_e01024336thrust24THRUST_300001_SM_1000_NS8cuda_cub10par_nosyncE)
_ZN34_INTERNAL_4cac0498_4_k_cu_e01024336thrust24THRUST_300001_SM_1000_NS8cuda_cub10par_nosyncE:
	.zero		1
	.type		_ZN34_INTERNAL_4cac0498_4_k_cu_e01024336thrust24THRUST_300001_SM_1000_NS12placeholders2_9E,@object
	.size		_ZN34_INTERNAL_4cac0498_4_k_cu_e01024336thrust24THRUST_300001_SM_1000_NS12placeholders2_9E,(_ZN34_INTERNAL_4cac0498_4_k_cu_e01024334cuda3std3__436_GLOBAL__N__4cac0498_4_k_cu_e01024336ignoreE - _ZN34_INTERNAL_4cac0498_4_k_cu_e01024336thrust24THRUST_300001_SM_1000_NS12placeholders2_9E)
_ZN34_INTERNAL_4cac0498_4_k_cu_e01024336thrust24THRUST_300001_SM_1000_NS12placeholders2_9E:
	.zero		1
	.type		_ZN34_INTERNAL_4cac0498_4_k_cu_e01024334cuda3std3__436_GLOBAL__N__4cac0498_4_k_cu_e01024336ignoreE,@object
	.size		_ZN34_INTERNAL_4cac0498_4_k_cu_e01024334cuda3std3__436_GLOBAL__N__4cac0498_4_k_cu_e01024336ignoreE,(_ZN34_INTERNAL_4cac0498_4_k_cu_e01024334cuda3std6ranges3__45__cpo4dataE - _ZN34_INTERNAL_4cac0498_4_k_cu_e01024334cuda3std3__436_GLOBAL__N__4cac0498_4_k_cu_e01024336ignoreE)
_ZN34_INTERNAL_4cac0498_4_k_cu_e01024334cuda3std3__436_GLOBAL__N__4cac0498_4_k_cu_e01024336ignoreE:
	.zero		1
	.type		_ZN34_INTERNAL_4cac0498_4_k_cu_e01024334cuda3std6ranges3__45__cpo4dataE,@object
	.size		_ZN34_INTERNAL_4cac0498_4_k_cu_e01024334cuda3std6ranges3__45__cpo4dataE,(_ZN34_INTERNAL_4cac0498_4_k_cu_e01024336thrust24THRUST_300001_SM_1000_NS12placeholders2_1E - _ZN34_INTERNAL_4cac0498_4_k_cu_e01024334cuda3std6ranges3__45__cpo4dataE)
_ZN34_INTERNAL_4cac0498_4_k_cu_e01024334cuda3std6ranges3__45__cpo4dataE:
	.zero		1
	.type		_ZN34_INTERNAL_4cac0498_4_k_cu_e01024336thrust24THRUST_300001_SM_1000_NS12placeholders2_1E,@object
	.size		_ZN34_INTERNAL_4cac0498_4_k_cu_e01024336thrust24THRUST_300001_SM_1000_NS12placeholders2_1E,(_ZN34_INTERNAL_4cac0498_4_k_cu_e01024334cuda3std3__45__cpo5beginE - _ZN34_INTERNAL_4cac0498_4_k_cu_e01024336thrust24THRUST_300001_SM_1000_NS12placeholders2_1E)
_ZN34_INTERNAL_4cac0498_4_k_cu_e01024336thrust24THRUST_300001_SM_1000_NS12placeholders2_1E:
	.zero		1
	.type		_ZN34_INTERNAL_4cac0498_4_k_cu_e01024334cuda3std3__45__cpo5beginE,@object
	.size		_ZN34_INTERNAL_4cac0498_4_k_cu_e01024334cuda3std3__45__cpo5beginE,(_ZN34_INTERNAL_4cac0498_4_k_cu_e01024334cuda3std6ranges3__45__cpo5beginE - _ZN34_INTERNAL_4cac0498_4_k_cu_e01024334cuda3std3__45__cpo5beginE)
_ZN34_INTERNAL_4cac0498_4_k_cu_e01024334cuda3std3__45__cpo5beginE:
	.zero		1
	.type		_ZN34_INTERNAL_4cac0498_4_k_cu_e01024334cuda3std6ranges3__45__cpo5beginE,@object
	.size		_ZN34_INTERNAL_4cac0498_4_k_cu_e01024334cuda3std6ranges3__45__cpo5beginE,(_ZN34_INTERNAL_4cac0498_4_k_cu_e01024336thrust24THRUST_300001_SM_1000_NS12placeholders2_5E - _ZN34_INTERNAL_4cac0498_4_k_cu_e01024334cuda3std6ranges3__45__cpo5beginE)
_ZN34_INTERNAL_4cac0498_4_k_cu_e01024334cuda3std6ranges3__45__cpo5beginE:
	.zero		1
	.type		_ZN34_INTERNAL_4cac0498_4_k_cu_e01024336thrust24THRUST_300001_SM_1000_NS12placeholders2_5E,@object
	.size		_ZN34_INTERNAL_4cac0498_4_k_cu_e01024336thrust24THRUST_300001_SM_1000_NS12placeholders2_5E,(_ZN34_INTERNAL_4cac0498_4_k_cu_e01024334cuda3std3__45__cpo6rbeginE - _ZN34_INTERNAL_4cac0498_4_k_cu_e01024336thrust24THRUST_300001_SM_1000_NS12placeholders2_5E)
_ZN34_INTERNAL_4cac0498_4_k_cu_e01024336thrust24THRUST_300001_SM_1000_NS12placeholders2_5E:
	.zero		1
	.type		_ZN34_INTERNAL_4cac0498_4_k_cu_e01024334cuda3std3__45__cpo6rbeginE,@object
	.size		_ZN34_INTERNAL_4cac0498_4_k_cu_e01024334cuda3std3__45__cpo6rbeginE,(_ZN34_INTERNAL_4cac0498_4_k_cu_e01024334cuda3std6ranges3__45__cpo7advanceE - _ZN34_INTERNAL_4cac0498_4_k_cu_e01024334cuda3std3__45__cpo6rbeginE)
_ZN34_INTERNAL_4cac0498_4_k_cu_e01024334cuda3std3__45__cpo6rbeginE:
	.zero		1
	.type		_ZN34_INTERNAL_4cac0498_4_k_cu_e01024334cuda3std6ranges3__45__cpo7advanceE,@object
	.size		_ZN34_INTERNAL_4cac0498_4_k_cu_e01024334cuda3std6ranges3__45__cpo7advanceE,(_ZN34_INTERNAL_4cac0498_4_k_cu_e01024334cuda3std3__47nulloptE - _ZN34_INTERNAL_4cac0498_4_k_cu_e01024334cuda3std6ranges3__45__cpo7advanceE)
_ZN34_INTERNAL_4cac0498_4_k_cu_e01024334cuda3std6ranges3__45__cpo7advanceE:
	.zero		1
	.type		_ZN34_INTERNAL_4cac0498_4_k_cu_e01024334cuda3std3__47nulloptE,@object
	.size		_ZN34_INTERNAL_4cac0498_4_k_cu_e01024334cuda3std3__47nulloptE,(_ZN34_INTERNAL_4cac0498_4_k_cu_e01024334cuda3std6ranges3__45__cpo8distanceE - _ZN34_INTERNAL_4cac0498_4_k_cu_e01024334cuda3std3__47nulloptE)
_ZN34_INTERNAL_4cac0498_4_k_cu_e01024334cuda3std3__47nulloptE:
	.zero		1
	.type		_ZN34_INTERNAL_4cac0498_4_k_cu_e01024334cuda3std6ranges3__45__cpo8distanceE,@object
	.size		_ZN34_INTERNAL_4cac0498_4_k_cu_e01024334cuda3std6ranges3__45__cpo8distanceE,(_ZN34_INTERNAL_4cac0498_4_k_cu_e01024336thrust24THRUST_300001_SM_1000_NS12placeholders3_10E - _ZN34_INTERNAL_4cac0498_4_k_cu_e01024334cuda3std6ranges3__45__cpo8distanceE)
_ZN34_INTERNAL_4cac0498_4_k_cu_e01024334cuda3std6ranges3__45__cpo8distanceE:
	.zero		1
	.type		_ZN34_INTERNAL_4cac0498_4_k_cu_e01024336thrust24THRUST_300001_SM_1000_NS12placeholders3_10E,@object
	.size		_ZN34_INTERNAL_4cac0498_4_k_cu_e01024336thrust24THRUST_300001_SM_1000_NS12placeholders3_10E,(_ZN34_INTERNAL_4cac0498_4_k_cu_e01024334cuda3std3__419piecewise_constructE - _ZN34_INTERNAL_4cac0498_4_k_cu_e01024336thrust24THRUST_300001_SM_1000_NS12placeholders3_10E)
_ZN34_INTERNAL_4cac0498_4_k_cu_e01024336thrust24THRUST_300001_SM_1000_NS12placeholders3_10E:
	.zero		1
	.type		_ZN34_INTERNAL_4cac0498_4_k_cu_e01024334cuda3std3__419piecewise_constructE,@object
	.size		_ZN34_INTERNAL_4cac0498_4_k_cu_e01024334cuda3std3__419piecewise_constructE,(_ZN34_INTERNAL_4cac0498_4_k_cu_e01024334cuda3std6ranges3__45__cpo5cdataE - _ZN34_INTERNAL_4cac0498_4_k_cu_e01024334cuda3std3__419piecewise_constructE)
_ZN34_INTERNAL_4cac0498_4_k_cu_e01024334cuda3std3__419piecewise_constructE:
	.zero		1
	.type		_ZN34_INTERNAL_4cac0498_4_k_cu_e01024334cuda3std6ranges3__45__cpo5cdataE,@object
	.size		_ZN34_INTERNAL_4cac0498_4_k_cu_e01024334cuda3std6ranges3__45__cpo5cdataE,(_ZN34_INTERNAL_4cac0498_4_k_cu_e01024336thrust24THRUST_300001_SM_1000_NS12placeholders2_2E - _ZN34_INTERNAL_4cac0498_4_k_cu_e01024334cuda3std6ranges3__45__cpo5cdataE)
_ZN34_INTERNAL_4cac0498_4_k_cu_e01024334cuda3std6ranges3__45__cpo5cdataE:
	.zero		1
	.type		_ZN34_INTERNAL_4cac0498_4_k_cu_e01024336thrust24THRUST_300001_SM_1000_NS12placeholders2_2E,@object
	.size		_ZN34_INTERNAL_4cac0498_4_k_cu_e01024336thrust24THRUST_300001_SM_1000_NS12placeholders2_2E,(_ZN34_INTERNAL_4cac0498_4_k_cu_e01024334cuda3std3__45__cpo3endE - _ZN34_INTERNAL_4cac0498_4_k_cu_e01024336thrust24THRUST_300001_SM_1000_NS12placeholders2_2E)
_ZN34_INTERNAL_4cac0498_4_k_cu_e01024336thrust24THRUST_300001_SM_1000_NS12placeholders2_2E:
	.zero		1
	.type		_ZN34_INTERNAL_4cac0498_4_k_cu_e01024334cuda3std3__45__cpo3endE,@object
	.size		_ZN34_INTERNAL_4cac0498_4_k_cu_e01024334cuda3std3__45__cpo3endE,(_ZN34_INTERNAL_4cac0498_4_k_cu_e01024334cuda3std6ranges3__45__cpo3endE - _ZN34_INTERNAL_4cac0498_4_k_cu_e01024334cuda3std3__45__cpo3endE)
_ZN34_INTERNAL_4cac0498_4_k_cu_e01024334cuda3std3__45__cpo3endE:
	.zero		1
	.type		_ZN34_INTERNAL_4cac0498_4_k_cu_e01024334cuda3std6ranges3__45__cpo3endE,@object
	.size		_ZN34_INTERNAL_4cac0498_4_k_cu_e01024334cuda3std6ranges3__45__cpo3endE,(_ZN34_INTERNAL_4cac0498_4_k_cu_e01024336thrust24THRUST_300001_SM_1000_NS12placeholders2_6E - _ZN34_INTERNAL_4cac0498_4_k_cu_e01024334cuda3std6ranges3__45__cpo3endE)
_ZN34_INTERNAL_4cac0498_4_k_cu_e01024334cuda3std6ranges3__45__cpo3endE:
	.zero		1
	.type		_ZN34_INTERNAL_4cac0498_4_k_cu_e01024336thrust24THRUST_300001_SM_1000_NS12placeholders2_6E,@object
	.size		_ZN34_INTERNAL_4cac0498_4_k_cu_e01024336thrust24THRUST_300001_SM_1000_NS12placeholders2_6E,(_ZN34_INTERNAL_4cac0498_4_k_cu_e01024334cuda3std3__45__cpo4rendE - _ZN34_INTERNAL_4cac0498_4_k_cu_e01024336thrust24THRUST_300001_SM_1000_NS12placeholders2_6E)
_ZN34_INTERNAL_4cac0498_4_k_cu_e01024336thrust24THRUST_300001_SM_1000_NS12placeholders2_6E:
	.zero		1
	.type		_ZN34_INTERNAL_4cac0498_4_k_cu_e01024334cuda3std3__45__cpo4rendE,@object
	.size		_ZN34_INTERNAL_4cac0498_4_k_cu_e01024334cuda3std3__45__cpo4rendE,(_ZN34_INTERNAL_4cac0498_4_k_cu_e01024334cuda3std6ranges3__45__cpo9iter_swapE - _ZN34_INTERNAL_4cac0498_4_k_cu_e01024334cuda3std3__45__cpo4rendE)
_ZN34_INTERNAL_4cac0498_4_k_cu_e01024334cuda3std3__45__cpo4rendE:
	.zero		1
	.type		_ZN34_INTERNAL_4cac0498_4_k_cu_e01024334cuda3std6ranges3__45__cpo9iter_swapE,@object
	.size		_ZN34_INTERNAL_4cac0498_4_k_cu_e01024334cuda3std6ranges3__45__cpo9iter_swapE,(_ZN34_INTERNAL_4cac0498_4_k_cu_e01024334cuda3std3__48unexpectE - _ZN34_INTERNAL_4cac0498_4_k_cu_e01024334cuda3std6ranges3__45__cpo9iter_swapE)
_ZN34_INTERNAL_4cac0498_4_k_cu_e01024334cuda3std6ranges3__45__cpo9iter_swapE:
	.zero		1
	.type		_ZN34_INTERNAL_4cac0498_4_k_cu_e01024334cuda3std3__48unexpectE,@object
	.size		_ZN34_INTERNAL_4cac0498_4_k_cu_e01024334cuda3std3__48unexpectE,(_ZN34_INTERNAL_4cac0498_4_k_cu_e01024336thrust24THRUST_300001_SM_1000_NS8cuda_cub3parE - _ZN34_INTERNAL_4cac0498_4_k_cu_e01024334cuda3std3__48unexpectE)
_ZN34_INTERNAL_4cac0498_4_k_cu_e01024334cuda3std3__48unexpectE:
	.zero		1
	.type		_ZN34_INTERNAL_4cac0498_4_k_cu_e01024336thrust24THRUST_300001_SM_1000_NS8cuda_cub3parE,@object
	.size		_ZN34_INTERNAL_4cac0498_4_k_cu_e01024336thrust24THRUST_300001_SM_1000_NS8cuda_cub3parE,(_ZN34_INTERNAL_4cac0498_4_k_cu_e01024336thrust24THRUST_300001_SM_1000_NS12placeholders2_4E - _ZN34_INTERNAL_4cac0498_4_k_cu_e01024336thrust24THRUST_300001_SM_1000_NS8cuda_cub3parE)
_ZN34_INTERNAL_4cac0498_4_k_cu_e01024336thrust24THRUST_300001_SM_1000_NS8cuda_cub3parE:
	.zero		1
	.type		_ZN34_INTERNAL_4cac0498_4_k_cu_e01024336thrust24THRUST_300001_SM_1000_NS12placeholders2_4E,@object
	.size		_ZN34_INTERNAL_4cac0498_4_k_cu_e01024336thrust24THRUST_300001_SM_1000_NS12placeholders2_4E,(_ZN34_INTERNAL_4cac0498_4_k_cu_e01024334cuda3std3__45__cpo4cendE - _ZN34_INTERNAL_4cac0498_4_k_cu_e01024336thrust24THRUST_300001_SM_1000_NS12placeholders2_4E)
_ZN34_INTERNAL_4cac0498_4_k_cu_e01024336thrust24THRUST_300001_SM_1000_NS12placeholders2_4E:
	.zero		1
	.type		_ZN34_INTERNAL_4cac0498_4_k_cu_e01024334cuda3std3__45__cpo4cendE,@object
	.size		_ZN34_INTERNAL_4cac0498_4_k_cu_e01024334cuda3std3__45__cpo4cendE,(_ZN34_INTERNAL_4cac0498_4_k_cu_e01024334cuda3std6ranges3__45__cpo4cendE - _ZN34_INTERNAL_4cac0498_4_k_cu_e01024334cuda3std3__45__cpo4cendE)
_ZN34_INTERNAL_4cac0498_4_k_cu_e01024334cuda3std3__45__cpo4cendE:
	.zero		1
	.type		_ZN34_INTERNAL_4cac0498_4_k_cu_e01024334cuda3std6ranges3__45__cpo4cendE,@object
	.size		_ZN34_INTERNAL_4cac0498_4_k_cu_e01024334cuda3std6ranges3__45__cpo4cendE,(_ZN34_INTERNAL_4cac0498_4_k_cu_e01024334cuda3std3__420unreachable_sentinelE - _ZN34_INTERNAL_4cac0498_4_k_cu_e01024334cuda3std6ranges3__45__cpo4cendE)
_ZN34_INTERNAL_4cac0498_4_k_cu_e01024334cuda3std6ranges3__45__cpo4cendE:
	.zero		1
	.type		_ZN34_INTERNAL_4cac0498_4_k_cu_e01024334cuda3std3__420unreachable_sentinelE,@object
	.size		_ZN34_INTERNAL_4cac0498_4_k_cu_e01024334cuda3std3__420unreachable_sentinelE,(_ZN34_INTERNAL_4cac0498_4_k_cu_e01024334cuda3std6ranges3__45__cpo5ssizeE - _ZN34_INTERNAL_4cac0498_4_k_cu_e01024334cuda3std3__420unreachable_sentinelE)
_ZN34_INTERNAL_4cac0498_4_k_cu_e01024334cuda3std3__420unreachable_sentinelE:
	.zero		1
	.type		_ZN34_INTERNAL_4cac0498_4_k_cu_e01024334cuda3std6ranges3__45__cpo5ssizeE,@object
	.size		_ZN34_INTERNAL_4cac0498_4_k_cu_e01024334cuda3std6ranges3__45__cpo5ssizeE,(_ZN34_INTERNAL_4cac0498_4_k_cu_e01024336thrust24THRUST_300001_SM_1000_NS12placeholders2_8E - _ZN34_INTERNAL_4cac0498_4_k_cu_e01024334cuda3std6ranges3__45__cpo5ssizeE)
_ZN34_INTERNAL_4cac0498_4_k_cu_e01024334cuda3std6ranges3__45__cpo5ssizeE:
	.zero		1
	.type		_ZN34_INTERNAL_4cac0498_4_k_cu_e01024336thrust24THRUST_300001_SM_1000_NS12placeholders2_8E,@object
	.size		_ZN34_INTERNAL_4cac0498_4_k_cu_e01024336thrust24THRUST_300001_SM_1000_NS12placeholders2_8E,(_ZN34_INTERNAL_4cac0498_4_k_cu_e01024334cuda3std3__45__cpo5crendE - _ZN34_INTERNAL_4cac0498_4_k_cu_e01024336thrust24THRUST_300001_SM_1000_NS12placeholders2_8E)
_ZN34_INTERNAL_4cac0498_4_k_cu_e01024336thrust24THRUST_300001_SM_1000_NS12placeholders2_8E:
	.zero		1
	.type		_ZN34_INTERNAL_4cac0498_4_k_cu_e01024334cuda3std3__45__cpo5crendE,@object
	.size		_ZN34_INTERNAL_4cac0498_4_k_cu_e01024334cuda3std3__45__cpo5crendE,(_ZN34_INTERNAL_4cac0498_4_k_cu_e01024334cuda3std6ranges3__45__cpo4prevE - _ZN34_INTERNAL_4cac0498_4_k_cu_e01024334cuda3std3__45__cpo5crendE)
_ZN34_INTERNAL_4cac0498_4_k_cu_e01024334cuda3std3__45__cpo5crendE:
	.zero		1
	.type		_ZN34_INTERNAL_4cac0498_4_k_cu_e01024334cuda3std6ranges3__45__cpo4prevE,@object
	.size		_ZN34_INTERNAL_4cac0498_4_k_cu_e01024334cuda3std6ranges3__45__cpo4prevE,(_ZN34_INTERNAL_4cac0498_4_k_cu_e01024334cuda3std6ranges3__45__cpo9iter_moveE - _ZN34_INTERNAL_4cac0498_4_k_cu_e01024334cuda3std6ranges3__45__cpo4prevE)
_ZN34_INTERNAL_4cac0498_4_k_cu_e01024334cuda3std6ranges3__45__cpo4prevE:
	.zero		1
	.type		_ZN34_INTERNAL_4cac0498_4_k_cu_e01024334cuda3std6ranges3__45__cpo9iter_moveE,@object
	.size		_ZN34_INTERNAL_4cac0498_4_k_cu_e01024334cuda3std6ranges3__45__cpo9iter_moveE,(_ZN34_INTERNAL_4cac0498_4_k_cu_e01024336thrust24THRUST_300001_SM_1000_NS6system6detail10sequential3seqE - _ZN34_INTERNAL_4cac0498_4_k_cu_e01024334cuda3std6ranges3__45__cpo9iter_moveE)
_ZN34_INTERNAL_4cac0498_4_k_cu_e01024334cuda3std6ranges3__45__cpo9iter_moveE:
	.zero		1
	.type		_ZN34_INTERNAL_4cac0498_4_k_cu_e01024336thrust24THRUST_300001_SM_1000_NS6system6detail10sequential3seqE,@object
	.size		_ZN34_INTERNAL_4cac0498_4_k_cu_e01024336thrust24THRUST_300001_SM_1000_NS6system6detail10sequential3seqE,(.L_31 - _ZN34_INTERNAL_4cac0498_4_k_cu_e01024336thrust24THRUST_300001_SM_1000_NS6system6detail10sequential3seqE)
_ZN34_INTERNAL_4cac0498_4_k_cu_e01024336thrust24THRUST_300001_SM_1000_NS6system6detail10sequential3seqE:
	.zero		1
.L_31:


//--------------------- .nv.shared._Z23bank_conflict_transposePfS_i --------------------------
	.section	.nv.shared._Z23bank_conflict_transposePfS_i,"aw",@nobits
	.sectionflags	@""
	.align	4
.nv.shared._Z23bank_conflict_transposePfS_i:
	.zero		5120


//--------------------- .nv.shared._Z16shared_transposePfS_i --------------------------
	.section	.nv.shared._Z16shared_transposePfS_i,"aw",@nobits
	.sectionflags	@""
	.align	4
.nv.shared._Z16shared_transposePfS_i:
	.zero		5120


//--------------------- .nv.constant0._ZN3cub18CUB_300001_SM_10006detail11EmptyKernelIvEEvv --------------------------
	.section	.nv.constant0._ZN3cub18CUB_300001_SM_10006detail11EmptyKernelIvEEvv,"a",@progbits
	.sectionflags	@""
	.align	4
.nv.constant0._ZN3cub18CUB_300001_SM_10006detail11EmptyKernelIvEEvv:
	.zero		896


//--------------------- .nv.constant0._Z23bank_conflict_transposePfS_i --------------------------
	.section	.nv.constant0._Z23bank_conflict_transposePfS_i,"a",@progbits
	.sectionflags	@""
	.align	4
.nv.constant0._Z23bank_conflict_transposePfS_i:
	.zero		916


//--------------------- .nv.constant0._Z16shared_transposePfS_i --------------------------
	.section	.nv.constant0._Z16shared_transposePfS_i,"a",@progbits
	.sectionflags	@""
	.align	4
.nv.constant0._Z16shared_transposePfS_i:
	.zero		916


//--------------------- .nv.constant0._Z15naive_transposePfS_i --------------------------
	.section	.nv.constant0._Z15naive_transposePfS_i,"a",@progbits
	.sectionflags	@""
	.align	4
.nv.constant0._Z15naive_transposePfS_i:
	.zero		916


//--------------------- SYMBOLS --------------------------

	.type		.nv.reservedSmem.offset0,@object
	.size		.nv.reservedSmem.offset0,0x4
	.type		.nv.reservedSmem.cap,@object
	.size		.nv.reservedSmem.cap,0x4
